	.headerflags	@"EF_CUDA_TEXMODE_UNIFIED EF_CUDA_64BIT_ADDRESS EF_CUDA_ACCELERATORS EF_CUDA_SM90 EF_CUDA_VIRTUAL_SM(EF_CUDA_SM90)"
	.elftype	@"ET_EXEC"


//--------------------- .nv.info                  --------------------------
	.section	.nv.info,"",@"SHT_CUDA_INFO"
	.align	4


	//----- nvinfo : EIATTR_REGCOUNT
	.align		4
        /*0000*/ 	.byte	0x04, 0x2f
        /*0002*/ 	.short	(.L_1 - .L_0)
	.align		4
.L_0:
        /*0004*/ 	.word	index@(triton_poi_fused__softmax_masked_fill_mul_5)
        /*0008*/ 	.word	0x00000012


	//----- nvinfo : EIATTR_MIN_STACK_SIZE
	.align		4
.L_1:
        /*000c*/ 	.byte	0x04, 0x12
        /*000e*/ 	.short	(.L_3 - .L_2)
	.align		4
.L_2:
        /*0010*/ 	.word	index@(triton_poi_fused__softmax_masked_fill_mul_5)
        /*0014*/ 	.word	0x00000000


	//----- nvinfo : EIATTR_FRAME_SIZE
	.align		4
.L_3:
        /*0018*/ 	.byte	0x04, 0x11
        /*001a*/ 	.short	(.L_5 - .L_4)
	.align		4
.L_4:
        /*001c*/ 	.word	index@(triton_poi_fused__softmax_masked_fill_mul_5)
        /*0020*/ 	.word	0x00000000


	//----- nvinfo : EIATTR_MIN_STACK_SIZE
	.align		4
.L_5:
        /*0024*/ 	.byte	0x04, 0x12
        /*0026*/ 	.short	(.L_7 - .L_6)
	.align		4
.L_6:
        /*0028*/ 	.word	index@(triton_poi_fused__softmax_masked_fill_mul_5)
        /*002c*/ 	.word	0x00000000
.L_7:


//--------------------- .nv.info.triton_poi_fused__softmax_masked_fill_mul_5 --------------------------
	.section	.nv.info.triton_poi_fused__softmax_masked_fill_mul_5,"",@"SHT_CUDA_INFO"
	.sectionflags	@""
	.align	4


	//----- nvinfo : EIATTR_CUDA_API_VERSION
	.align		4
        /*0000*/ 	.byte	0x04, 0x37
        /*0002*/ 	.short	(.L_9 - .L_8)
.L_8:
        /*0004*/ 	.word	0x0000007c


	//----- nvinfo : EIATTR_KPARAM_INFO
	.align		4
.L_9:
        /*0008*/ 	.byte	0x04, 0x17
        /*000a*/ 	.short	(.L_11 - .L_10)
.L_10:
        /*000c*/ 	.word	0x00000000
        /*0010*/ 	.short	0x0004
        /*0012*/ 	.short	0x0020
        /*0014*/ 	.byte	0x00, 0xf0, 0x11, 0x00


	//----- nvinfo : EIATTR_KPARAM_INFO
	.align		4
.L_11:
        /*0018*/ 	.byte	0x04, 0x17
        /*001a*/ 	.short	(.L_13 - .L_12)
.L_12:
        /*001c*/ 	.word	0x00000000
        /*0020*/ 	.short	0x0003
        /*0022*/ 	.short	0x0018
        /*0024*/ 	.byte	0x00, 0xf4, 0x21, 0x00


	//----- nvinfo : EIATTR_KPARAM_INFO
	.align		4
.L_13:
        /*0028*/ 	.byte	0x04, 0x17
        /*002a*/ 	.short	(.L_15 - .L_14)
.L_14:
        /*002c*/ 	.word	0x00000000
        /*0030*/ 	.short	0x0002
        /*0032*/ 	.short	0x0010
        /*0034*/ 	.byte	0x00, 0xf4, 0x21, 0x00


	//----- nvinfo : EIATTR_KPARAM_INFO
	.align		4
.L_15:
        /*0038*/ 	.byte	0x04, 0x17
        /*003a*/ 	.short	(.L_17 - .L_16)
.L_16:
        /*003c*/ 	.word	0x00000000
        /*0040*/ 	.short	0x0001
        /*0042*/ 	.short	0x0008
        /*0044*/ 	.byte	0x00, 0xf4, 0x21, 0x00


	//----- nvinfo : EIATTR_KPARAM_INFO
	.align		4
.L_17:
        /*0048*/ 	.byte	0x04, 0x17
        /*004a*/ 	.short	(.L_19 - .L_18)
.L_18:
        /*004c*/ 	.word	0x00000000
        /*0050*/ 	.short	0x0000
        /*0052*/ 	.short	0x0000
        /*0054*/ 	.byte	0x00, 0xf4, 0x21, 0x00


	//----- nvinfo : EIATTR_SPARSE_MMA_MASK
	.align		4
.L_19:
        /*0058*/ 	.byte	0x03, 0x50
        /*005a*/ 	.short	0x0000


	//----- nvinfo : EIATTR_MAXREG_COUNT
	.align		4
        /*005c*/ 	.byte	0x03, 0x1b
        /*005e*/ 	.short	0x00ff


	//----- nvinfo : EIATTR_EXIT_INSTR_OFFSETS
	.align		4
        /*0060*/ 	.byte	0x04, 0x1c
        /*0062*/ 	.short	(.L_21 - .L_20)


	//   ....[0]....
.L_20:
        /*0064*/ 	.word	0x00000430


	//   ....[1]....
        /*0068*/ 	.word	0x00000450


	//----- nvinfo : EIATTR_REQNTID
	.align		4
.L_21:
        /*006c*/ 	.byte	0x04, 0x10
        /*006e*/ 	.short	(.L_23 - .L_22)
.L_22:
        /*0070*/ 	.word	0x00000080
        /*0074*/ 	.word	0x00000001
        /*0078*/ 	.word	0x00000001


	//----- nvinfo : EIATTR_CBANK_PARAM_SIZE
	.align		4
.L_23:
        /*007c*/ 	.byte	0x03, 0x19
        /*007e*/ 	.short	0x0024


	//----- nvinfo : EIATTR_PARAM_CBANK
	.align		4
        /*0080*/ 	.byte	0x04, 0x0a
        /*0082*/ 	.short	(.L_25 - .L_24)
	.align		4
.L_24:
        /*0084*/ 	.word	index@(.nv.constant0.triton_poi_fused__softmax_masked_fill_mul_5)
        /*0088*/ 	.short	0x0210
        /*008a*/ 	.short	0x0024


	//----- nvinfo : EIATTR_SW_WAR
	.align		4
.L_25:
        /*008c*/ 	.byte	0x04, 0x36
        /*008e*/ 	.short	(.L_27 - .L_26)
.L_26:
        /*0090*/ 	.word	0x00000008
.L_27:


//--------------------- .nv.callgraph             --------------------------
	.section	.nv.callgraph,"",@"SHT_CUDA_CALLGRAPH"
	.align	4
	.sectionentsize	8
	.align		4
        /*0000*/ 	.word	0x00000000
	.align		4
        /*0004*/ 	.word	0xffffffff
	.align		4
        /*0008*/ 	.word	0x00000000
	.align		4
        /*000c*/ 	.word	0xfffffffe
	.align		4
        /*0010*/ 	.word	0x00000000
	.align		4
        /*0014*/ 	.word	0xfffffffd
	.align		4
        /*0018*/ 	.word	0x00000000
	.align		4
        /*001c*/ 	.word	0xfffffffc


//--------------------- .text.triton_poi_fused__softmax_masked_fill_mul_5 --------------------------
	.section	.text.triton_poi_fused__softmax_masked_fill_mul_5,"ax",@progbits
	.align	128
        .global         triton_poi_fused__softmax_masked_fill_mul_5
        .type           triton_poi_fused__softmax_masked_fill_mul_5,@function
        .size           triton_poi_fused__softmax_masked_fill_mul_5,(.L_x_1 - triton_poi_fused__softmax_masked_fill_mul_5)
        .other          triton_poi_fused__softmax_masked_fill_mul_5,@"STO_CUDA_ENTRY STV_DEFAULT"
triton_poi_fused__softmax_masked_fill_mul_5:
.text.triton_poi_fused__softmax_masked_fill_mul_5:
[----:B------:R-:W0:Y:S02]  /*0000*/  LDC R1, c[0x0][0x28] ;  /* 0x00000a00ff017b82 */ /* 0x000e240000000800 */
[----:B------:R-:W1:Y:S01]  /*0010*/  S2R R0, SR_TID.X ;  /* 0x0000000000007919 */ /* 0x000e620000002100 */
[----:B------:R-:W2:Y:S01]  /*0020*/  LDC.64 R2, c[0x0][0x210] ;  /* 0x00008400ff027b82 */ /* 0x000ea20000000a00 */
[----:B------:R-:W-:Y:S01]  /*0030*/  ULDC.64 UR4, c[0x0][0x218] ;  /* 0x0000860000047ab9 */ /* 0x000fe20000000a00 */
[----:B------:R-:W-:Y:S01]  /*0040*/  PRMT R15, RZ, 0x7610, R15 ;  /* 0x00007610ff0f7816 */ /* 0x000fe2000000000f */
[----:B------:R-:W3:Y:S05]  /*0050*/  S2R R11, SR_CTAID.X ;  /* 0x00000000000b7919 */ /* 0x000eea0000002500 */
[----:B------:R-:W4:Y:S01]  /*0060*/  LDC.64 R6, c[0x0][0x220] ;  /* 0x00008800ff067b82 */ /* 0x000f220000000a00 */
[----:B-1----:R-:W-:-:S05]  /*0070*/  IMAD.SHL.U32 R0, R0, 0x2, RZ ;  /* 0x0000000200007824 */ /* 0x002fca00078e00ff */
[----:B------:R-:W-:-:S05]  /*0080*/  LOP3.LUT R0, R0, 0xfe, RZ, 0xc0, !PT ;  /* 0x000000fe00007812 */ /* 0x000fca00078ec0ff */
[----:B---3--:R-:W-:Y:S01]  /*0090*/  IMAD R5, R11, 0x100, R0 ;  /* 0x000001000b057824 */ /* 0x008fe200078e0200 */
[----:B------:R-:W-:Y:S02]  /*00a0*/  SHF.R.S32.HI R0, RZ, 0x17, R11 ;  /* 0x00000017ff007819 */ /* 0x000fe4000001140b */
[----:B------:R-:W1:Y:S02]  /*00b0*/  LDC.64 R10, c[0x0][0x228] ;  /* 0x00008a00ff0a7b82 */ /* 0x000e640000000a00 */
[----:B------:R-:W-:Y:S02]  /*00c0*/  ISETP.GE.AND P0, PT, R5, 0x100, PT ;  /* 0x000001000500780c */ /* 0x000fe40003f06270 */
[----:B------:R-:W-:-:S04]  /*00d0*/  IADD3 R8, P1, R5, UR4, RZ ;  /* 0x0000000405087c10 */ /* 0x000fc8000ff3e0ff */
[C---:B------:R-:W-:Y:S01]  /*00e0*/  LEA.HI.X.SX32 R9, R5.reuse, UR5, 0x1, P1 ;  /* 0x0000000505097c11 */ /* 0x040fe200088f0eff */
[----:B------:R-:W-:Y:S01]  /*00f0*/  ULDC.64 UR4, c[0x0][0x208] ;  /* 0x0000820000047ab9 */ /* 0x000fe20000000a00 */
[----:B------:R-:W-:Y:S01]  /*0100*/  SGXT R0, R0, 0x1 ;  /* 0x000000010000781a */ /* 0x000fe20000000200 */
[----:B--2---:R-:W-:-:S04]  /*0110*/  IMAD.WIDE R2, R5, 0x4, R2 ;  /* 0x0000000405027825 */ /* 0x004fc800078e0202 */
[----:B------:R1:W2:Y:S01]  /*0120*/  @!P0 LDG.E.U16 R15, desc[UR4][R8.64] ;  /* 0x00000004080f8981 */ /* 0x0002a2000c1e1500 */
[----:B------:R-:W-:Y:S02]  /*0130*/  LEA.HI R0, R0, R5, RZ, 0x2 ;  /* 0x0000000500007211 */ /* 0x000fe400078f10ff */
[----:B------:R-:W-:Y:S01]  /*0140*/  CS2R R4, SRZ ;  /* 0x0000000000047805 */ /* 0x000fe2000001ff00 */
[----:B------:R-:W-:Y:S01]  /*0150*/  HFMA2.MMA R12, -RZ, RZ, 0, 0 ;  /* 0x00000000ff0c7435 */ /* 0x000fe200000001ff */
[----:B------:R-:W-:-:S04]  /*0160*/  SHF.R.S32.HI R13, RZ, 0x2, R0 ;  /* 0x00000002ff0d7819 */ /* 0x000fc80000011400 */
[----:B------:R-:W3:Y:S01]  /*0170*/  @!P0 LDG.E.64 R4, desc[UR4][R2.64] ;  /* 0x0000000402048981 */ /* 0x000ee2000c1e1b00 */
[----:B------:R-:W-:Y:S02]  /*0180*/  IMAD.MOV.U32 R14, RZ, RZ, RZ ;  /* 0x000000ffff0e7224 */ /* 0x000fe400078e00ff */
[----:B----4-:R-:W-:-:S05]  /*0190*/  IMAD.WIDE R6, R13, 0x4, R6 ;  /* 0x000000040d067825 */ /* 0x010fca00078e0206 */
[----:B------:R-:W4:Y:S04]  /*01a0*/  @!P0 LDG.E.EL R12, desc[UR4][R6.64] ;  /* 0x00000004060c8981 */ /* 0x000f28000c2e1900 */
[----:B------:R3:W5:Y:S01]  /*01b0*/  @!P0 LDG.E.EL R14, desc[UR4][R6.64] ;  /* 0x00000004060e8981 */ /* 0x000762000c2e1900 */
[----:B-1----:R-:W-:Y:S01]  /*01c0*/  IMAD.WIDE R8, R13, 0x4, R10 ;  /* 0x000000040d087825 */ /* 0x002fe200078e020a */
[----:B------:R-:W-:-:S06]  /*01d0*/  CS2R R10, SRZ ;  /* 0x00000000000a7805 */ /* 0x000fcc000001ff00 */
[----:B------:R-:W5:Y:S04]  /*01e0*/  @!P0 LDG.E.EL R11, desc[UR4][R8.64] ;  /* 0x00000004080b8981 */ /* 0x000f68000c2e1900 */
[----:B------:R-:W5:Y:S01]  /*01f0*/  @!P0 LDG.E.EL R10, desc[UR4][R8.64] ;  /* 0x00000004080a8981 */ /* 0x000f62000c2e1900 */
[----:B--2---:R-:W-:-:S04]  /*0200*/  LOP3.LUT R0, R15, 0xffff, RZ, 0xc0, !PT ;  /* 0x0000ffff0f007812 */ /* 0x004fc800078ec0ff */
[----:B------:R-:W-:Y:S02]  /*0210*/  SHF.R.U32.HI R0, RZ, 0x8, R0 ;  /* 0x00000008ff007819 */ /* 0x000fe40000011600 */
[----:B------:R-:W-:Y:S02]  /*0220*/  LOP3.LUT P1, RZ, R15, 0xff, RZ, 0xc0, !PT ;  /* 0x000000ff0fff7812 */ /* 0x000fe4000782c0ff */
[----:B------:R-:W-:Y:S02]  /*0230*/  PRMT R0, R0, 0x9910, RZ ;  /* 0x0000991000007816 */ /* 0x000fe400000000ff */
[----:B---3--:R-:W-:Y:S02]  /*0240*/  FSEL R7, R4, -INF , !P1 ;  /* 0xff80000004077808 */ /* 0x008fe40004800000 */
[----:B------:R-:W-:-:S04]  /*0250*/  ISETP.NE.AND P1, PT, R0, RZ, PT ;  /* 0x000000ff0000720c */ /* 0x000fc80003f25270 */
[----:B------:R-:W-:Y:S01]  /*0260*/  FSEL R5, R5, -INF , !P1 ;  /* 0xff80000005057808 */ /* 0x000fe20004800000 */
[----:B----4-:R-:W-:-:S04]  /*0270*/  FADD R7, R7, -R12 ;  /* 0x8000000c07077221 */ /* 0x010fc80000000000 */
[----:B-----5:R-:W-:Y:S01]  /*0280*/  FADD R5, R5, -R14 ;  /* 0x8000000e05057221 */ /* 0x020fe20000000000 */
[----:B------:R-:W-:-:S03]  /*0290*/  FMUL R7, R7, 1.4426950216293334961 ;  /* 0x3fb8aa3b07077820 */ /* 0x000fc60000400000 */
[----:B------:R-:W-:Y:S02]  /*02a0*/  FMUL R5, R5, 1.4426950216293334961 ;  /* 0x3fb8aa3b05057820 */ /* 0x000fe40000400000 */
[----:B------:R-:W-:-:S03]  /*02b0*/  FSETP.GEU.AND P3, PT, R7, -126, PT ;  /* 0xc2fc00000700780b */ /* 0x000fc60003f6e000 */
[----:B------:R-:W-:Y:S02]  /*02c0*/  FSETP.GEU.AND P4, PT, R5, -126, PT ;  /* 0xc2fc00000500780b */ /* 0x000fe40003f8e000 */
[C---:B------:R-:W-:Y:S02]  /*02d0*/  FSETP.GT.AND P2, PT, |R11|.reuse, 8.50705917302346158658e+37, PT ;  /* 0x7e8000000b00780b */ /* 0x040fe40003f44200 */
[C---:B------:R-:W-:Y:S02]  /*02e0*/  FSETP.GT.AND P1, PT, |R10|.reuse, 8.50705917302346158658e+37, PT ;  /* 0x7e8000000a00780b */ /* 0x040fe40003f24200 */
[----:B------:R-:W-:Y:S02]  /*02f0*/  FSETP.GEU.AND P6, PT, |R11|, 1.175494350822287508e-38, PT ;  /* 0x008000000b00780b */ /* 0x000fe40003fce200 */
[----:B------:R-:W-:Y:S02]  /*0300*/  FSETP.GEU.AND P5, PT, |R10|, 1.175494350822287508e-38, PT ;  /* 0x008000000a00780b */ /* 0x000fe40003fae200 */
[----:B------:R-:W-:-:S03]  /*0310*/  @!P3 FMUL R7, R7, 0.5 ;  /* 0x3f0000000707b820 */ /* 0x000fc60000400000 */
[----:B------:R-:W-:Y:S01]  /*0320*/  @!P4 FMUL R5, R5, 0.5 ;  /* 0x3f0000000505c820 */ /* 0x000fe20000400000 */
[----:B------:R-:W1:Y:S01]  /*0330*/  MUFU.EX2 R0, R7 ;  /* 0x0000000700007308 */ /* 0x000e620000000800 */
[----:B------:R-:W-:Y:S02]  /*0340*/  @P2 FMUL R11, R11, 0.25 ;  /* 0x3e8000000b0b2820 */ /* 0x000fe40000400000 */
[----:B------:R-:W-:-:S05]  /*0350*/  @P1 FMUL R10, R10, 0.25 ;  /* 0x3e8000000a0a1820 */ /* 0x000fca0000400000 */
[----:B------:R-:W2:Y:S01]  /*0360*/  MUFU.EX2 R4, R5 ;  /* 0x0000000500047308 */ /* 0x000ea20000000800 */
[----:B------:R-:W-:Y:S01]  /*0370*/  @!P6 FMUL R11, R11, 16777216 ;  /* 0x4b8000000b0be820 */ /* 0x000fe20000400000 */
[----:B------:R-:W-:-:S06]  /*0380*/  @!P5 FMUL R10, R10, 16777216 ;  /* 0x4b8000000a0ad820 */ /* 0x000fcc0000400000 */
[----:B------:R-:W3:Y:S01]  /*0390*/  MUFU.RCP R9, R10 ;  /* 0x0000000a00097308 */ /* 0x000ee20000001000 */
[----:B-1----:R-:W-:-:S07]  /*03a0*/  @!P3 FMUL R0, R0, R0 ;  /* 0x000000000000b220 */ /* 0x002fce0000400000 */
[----:B------:R-:W1:Y:S01]  /*03b0*/  MUFU.RCP R11, R11 ;  /* 0x0000000b000b7308 */ /* 0x000e620000001000 */
[----:B--2---:R-:W-:Y:S01]  /*03c0*/  @!P4 FMUL R4, R4, R4 ;  /* 0x000000040404c220 */ /* 0x004fe20000400000 */
[----:B------:R-:W-:-:S03]  /*03d0*/  @P1 FMUL R0, R0, 0.25 ;  /* 0x3e80000000001820 */ /* 0x000fc60000400000 */
[----:B------:R-:W-:Y:S01]  /*03e0*/  @P2 FMUL R4, R4, 0.25 ;  /* 0x3e80000004042820 */ /* 0x000fe20000400000 */
[----:B------:R-:W-:-:S03]  /*03f0*/  @!P5 FMUL R0, R0, 16777216 ;  /* 0x4b8000000000d820 */ /* 0x000fc60000400000 */
[----:B------:R-:W-:Y:S01]  /*0400*/  @!P6 FMUL R4, R4, 16777216 ;  /* 0x4b8000000404e820 */ /* 0x000fe20000400000 */
[----:B---3--:R-:W-:-:S03]  /*0410*/  FMUL R6, R9, R0 ;  /* 0x0000000009067220 */ /* 0x008fc60000400000 */
[----:B-1----:R-:W-:Y:S01]  /*0420*/  FMUL R7, R11, R4 ;  /* 0x000000040b077220 */ /* 0x002fe20000400000 */
[----:B------:R-:W-:Y:S06]  /*0430*/  @P0 EXIT ;  /* 0x000000000000094d */ /* 0x000fec0003800000 */
[----:B------:R-:W-:Y:S01]  /*0440*/  STG.E.64 desc[UR4][R2.64], R6 ;  /* 0x0000000602007986 */ /* 0x000fe2000c101b04 */
[----:B------:R-:W-:Y:S05]  /*0450*/  EXIT ;  /* 0x000000000000794d */ /* 0x000fea0003800000 */
.L_x_0:
[----:B------:R-:W-:-:S00]  /*0460*/  BRA `(.L_x_0) ;  /* 0xfffffffc00fc7947 */ /* 0x000fc0000383ffff */
[----:B------:R-:W-:-:S00]  /*0470*/  NOP ;  /* 0x0000000000007918 */ /* 0x000fc00000000000 */
        /* <DEDUP_REMOVED lines=8> */
.L_x_1:


//--------------------- .nv.constant0.triton_poi_fused__softmax_masked_fill_mul_5 --------------------------
	.section	.nv.constant0.triton_poi_fused__softmax_masked_fill_mul_5,"a",@progbits
	.sectionflags	@""
	.align	4
.nv.constant0.triton_poi_fused__softmax_masked_fill_mul_5:
	.zero		564
